//
// Generated by NVIDIA NVVM Compiler
//
// Compiler Build ID: CL-36424714
// Cuda compilation tools, release 13.0, V13.0.88
// Based on NVVM 20.0.0
//

.version 9.0
.target sm_100
.address_size 64

	// .globl	_Z16multSquareMatrixPiS_S_i

.visible .entry _Z16multSquareMatrixPiS_S_i(
	.param .u64 .ptr .align 1 _Z16multSquareMatrixPiS_S_i_param_0,
	.param .u64 .ptr .align 1 _Z16multSquareMatrixPiS_S_i_param_1,
	.param .u64 .ptr .align 1 _Z16multSquareMatrixPiS_S_i_param_2,
	.param .u32 _Z16multSquareMatrixPiS_S_i_param_3
)
{
	.reg .pred 	%p<10>;
	.reg .b32 	%r<94>;
	.reg .b64 	%rd<66>;

	ld.param.u64 	%rd15, [_Z16multSquareMatrixPiS_S_i_param_0];
	ld.param.u64 	%rd16, [_Z16multSquareMatrixPiS_S_i_param_1];
	ld.param.u64 	%rd14, [_Z16multSquareMatrixPiS_S_i_param_2];
	ld.param.u32 	%r23, [_Z16multSquareMatrixPiS_S_i_param_3];
	cvta.to.global.u64 	%rd1, %rd16;
	cvta.to.global.u64 	%rd2, %rd15;
	mov.u32 	%r24, %ctaid.x;
	mov.u32 	%r25, %ntid.x;
	mov.u32 	%r26, %tid.x;
	mad.lo.s32 	%r1, %r24, %r25, %r26;
	setp.lt.s32 	%p1, %r23, 1;
	@%p1 bra 	$L__BB0_12;
	cvta.to.global.u64 	%rd17, %rd14;
	mov.u32 	%r28, %tid.y;
	mov.u32 	%r29, %ntid.y;
	mov.u32 	%r30, %ctaid.y;
	mad.lo.s32 	%r31, %r30, %r29, %r28;
	mul.lo.s32 	%r2, %r23, %r31;
	add.s32 	%r32, %r2, %r1;
	mul.wide.s32 	%rd18, %r32, 4;
	add.s64 	%rd3, %rd17, %rd18;
	and.b32  	%r3, %r23, 7;
	setp.lt.u32 	%p2, %r23, 8;
	mov.b32 	%r88, 0;
	mov.u32 	%r91, %r88;
	@%p2 bra 	$L__BB0_4;
	and.b32  	%r34, %r23, 2147483640;
	neg.s32 	%r86, %r34;
	mul.wide.u32 	%rd19, %r23, 4;
	add.s64 	%rd4, %rd1, %rd19;
	mul.wide.u32 	%rd20, %r23, 8;
	add.s64 	%rd5, %rd1, %rd20;
	mul.wide.u32 	%rd21, %r23, 12;
	add.s64 	%rd6, %rd1, %rd21;
	mul.wide.u32 	%rd22, %r23, 16;
	add.s64 	%rd7, %rd1, %rd22;
	mul.wide.u32 	%rd23, %r23, 20;
	add.s64 	%rd8, %rd1, %rd23;
	mul.wide.u32 	%rd24, %r23, 24;
	add.s64 	%rd9, %rd1, %rd24;
	mul.wide.u32 	%rd25, %r23, 28;
	add.s64 	%rd10, %rd1, %rd25;
	mul.wide.u32 	%rd26, %r2, 4;
	add.s64 	%rd27, %rd26, %rd2;
	add.s64 	%rd65, %rd27, 16;
	mov.b32 	%r88, 0;
	mov.u32 	%r85, %r1;
$L__BB0_3:
	.pragma "nounroll";
	and.b32  	%r91, %r23, 2147483640;
	mul.wide.s32 	%rd28, %r85, 4;
	add.s64 	%rd29, %rd4, %rd28;
	add.s64 	%rd30, %rd5, %rd28;
	add.s64 	%rd31, %rd6, %rd28;
	add.s64 	%rd32, %rd7, %rd28;
	add.s64 	%rd33, %rd8, %rd28;
	add.s64 	%rd34, %rd9, %rd28;
	add.s64 	%rd35, %rd10, %rd28;
	add.s64 	%rd36, %rd1, %rd28;
	ld.global.u32 	%r35, [%rd65+-16];
	ld.global.u32 	%r36, [%rd36];
	mad.lo.s32 	%r37, %r36, %r35, %r88;
	st.global.u32 	[%rd3], %r37;
	ld.global.u32 	%r38, [%rd65+-12];
	ld.global.u32 	%r39, [%rd29];
	mad.lo.s32 	%r40, %r39, %r38, %r37;
	st.global.u32 	[%rd3], %r40;
	ld.global.u32 	%r41, [%rd65+-8];
	ld.global.u32 	%r42, [%rd30];
	mad.lo.s32 	%r43, %r42, %r41, %r40;
	st.global.u32 	[%rd3], %r43;
	ld.global.u32 	%r44, [%rd65+-4];
	ld.global.u32 	%r45, [%rd31];
	mad.lo.s32 	%r46, %r45, %r44, %r43;
	st.global.u32 	[%rd3], %r46;
	ld.global.u32 	%r47, [%rd65];
	ld.global.u32 	%r48, [%rd32];
	mad.lo.s32 	%r49, %r48, %r47, %r46;
	st.global.u32 	[%rd3], %r49;
	ld.global.u32 	%r50, [%rd65+4];
	ld.global.u32 	%r51, [%rd33];
	mad.lo.s32 	%r52, %r51, %r50, %r49;
	st.global.u32 	[%rd3], %r52;
	ld.global.u32 	%r53, [%rd65+8];
	ld.global.u32 	%r54, [%rd34];
	mad.lo.s32 	%r55, %r54, %r53, %r52;
	st.global.u32 	[%rd3], %r55;
	ld.global.u32 	%r56, [%rd65+12];
	ld.global.u32 	%r57, [%rd35];
	mad.lo.s32 	%r88, %r57, %r56, %r55;
	st.global.u32 	[%rd3], %r88;
	add.s32 	%r86, %r86, 8;
	shl.b32 	%r58, %r23, 3;
	add.s32 	%r85, %r85, %r58;
	add.s64 	%rd65, %rd65, 32;
	setp.ne.s32 	%p3, %r86, 0;
	@%p3 bra 	$L__BB0_3;
$L__BB0_4:
	setp.eq.s32 	%p4, %r3, 0;
	@%p4 bra 	$L__BB0_12;
	and.b32  	%r14, %r23, 3;
	setp.lt.u32 	%p5, %r3, 4;
	@%p5 bra 	$L__BB0_7;
	add.s32 	%r59, %r91, %r2;
	mul.wide.u32 	%rd37, %r59, 4;
	add.s64 	%rd38, %rd2, %rd37;
	ld.global.u32 	%r60, [%rd38];
	mad.lo.s32 	%r61, %r91, %r23, %r1;
	mul.wide.s32 	%rd39, %r61, 4;
	add.s64 	%rd40, %rd1, %rd39;
	ld.global.u32 	%r62, [%rd40];
	mad.lo.s32 	%r63, %r62, %r60, %r88;
	st.global.u32 	[%rd3], %r63;
	cvt.u64.u32 	%rd41, %r2;
	cvt.u64.u32 	%rd42, %r91;
	add.s64 	%rd43, %rd42, %rd41;
	shl.b64 	%rd44, %rd43, 2;
	add.s64 	%rd45, %rd2, %rd44;
	ld.global.u32 	%r64, [%rd45+4];
	mul.wide.u32 	%rd46, %r23, 4;
	add.s64 	%rd47, %rd40, %rd46;
	ld.global.u32 	%r65, [%rd47];
	mad.lo.s32 	%r66, %r65, %r64, %r63;
	st.global.u32 	[%rd3], %r66;
	ld.global.u32 	%r67, [%rd45+8];
	add.s64 	%rd48, %rd47, %rd46;
	ld.global.u32 	%r68, [%rd48];
	mad.lo.s32 	%r69, %r68, %r67, %r66;
	st.global.u32 	[%rd3], %r69;
	ld.global.u32 	%r70, [%rd45+12];
	add.s64 	%rd49, %rd48, %rd46;
	ld.global.u32 	%r71, [%rd49];
	mad.lo.s32 	%r88, %r71, %r70, %r69;
	st.global.u32 	[%rd3], %r88;
	add.s32 	%r91, %r91, 4;
$L__BB0_7:
	setp.eq.s32 	%p6, %r14, 0;
	@%p6 bra 	$L__BB0_12;
	setp.eq.s32 	%p7, %r14, 1;
	@%p7 bra 	$L__BB0_10;
	add.s32 	%r72, %r91, %r2;
	mul.wide.u32 	%rd50, %r72, 4;
	add.s64 	%rd51, %rd2, %rd50;
	ld.global.u32 	%r73, [%rd51];
	mad.lo.s32 	%r74, %r91, %r23, %r1;
	mul.wide.s32 	%rd52, %r74, 4;
	add.s64 	%rd53, %rd1, %rd52;
	ld.global.u32 	%r75, [%rd53];
	mad.lo.s32 	%r76, %r75, %r73, %r88;
	st.global.u32 	[%rd3], %r76;
	cvt.u64.u32 	%rd54, %r2;
	cvt.u64.u32 	%rd55, %r91;
	add.s64 	%rd56, %rd55, %rd54;
	shl.b64 	%rd57, %rd56, 2;
	add.s64 	%rd58, %rd2, %rd57;
	ld.global.u32 	%r77, [%rd58+4];
	mul.wide.u32 	%rd59, %r23, 4;
	add.s64 	%rd60, %rd53, %rd59;
	ld.global.u32 	%r78, [%rd60];
	mad.lo.s32 	%r88, %r78, %r77, %r76;
	st.global.u32 	[%rd3], %r88;
	add.s32 	%r91, %r91, 2;
$L__BB0_10:
	and.b32  	%r79, %r23, 1;
	setp.eq.b32 	%p8, %r79, 1;
	not.pred 	%p9, %p8;
	@%p9 bra 	$L__BB0_12;
	add.s32 	%r80, %r91, %r2;
	mul.wide.u32 	%rd61, %r80, 4;
	add.s64 	%rd62, %rd2, %rd61;
	ld.global.u32 	%r81, [%rd62];
	mad.lo.s32 	%r82, %r91, %r23, %r1;
	mul.wide.s32 	%rd63, %r82, 4;
	add.s64 	%rd64, %rd1, %rd63;
	ld.global.u32 	%r83, [%rd64];
	mad.lo.s32 	%r84, %r83, %r81, %r88;
	st.global.u32 	[%rd3], %r84;
$L__BB0_12:
	ret;

}


// ===== COMPILED SASS (sm_100) =====

	.target	sm_100

	.elftype	@"ET_EXEC"


//--------------------- .note.nv.tkinfo           --------------------------
	.section	.note.nv.tkinfo,"",@"SHT_NOTE"
	.sectionflags	@"SHF_NOTE_NV_TKINFO"
	.tkinfo
        /*0018*/ 	.word	0x00000002
        /*0030*/ 	.string	""
        /*0030*/ 	.string	"ptxas"
        /*0030*/ 	.string	"Cuda compilation tools, release 13.0, V13.0.88"
        /*0030*/ 	.string	"Build cuda_13.0.r13.0/compiler.36424714_0"
        /*0030*/ 	.string	"-arch sm_100 -m 64 "



//--------------------- .note.nv.cuinfo           --------------------------
	.section	.note.nv.cuinfo,"",@"SHT_NOTE"
	.sectionflags	@"SHF_NOTE_NV_CUINFO"
        /*0018*/ 	.short	0x0002
        /*001a*/ 	.short	0x0064
        /*001c*/ 	.short	0x0082
	.zero		2


//--------------------- .nv.info                  --------------------------
	.section	.nv.info,"",@"SHT_CUDA_INFO"
	.align	4


	//----- nvinfo : EIATTR_REGCOUNT
	.align		4
        /*0000*/ 	.byte	0x04, 0x2f
        /*0002*/ 	.short	(.L_1 - .L_0)
	.align		4
.L_0:
        /*0004*/ 	.word	index@(_Z16multSquareMatrixPiS_S_i)
        /*0008*/ 	.word	0x00000018


	//----- nvinfo : EIATTR_FRAME_SIZE
	.align		4
.L_1:
        /*000c*/ 	.byte	0x04, 0x11
        /*000e*/ 	.short	(.L_3 - .L_2)
	.align		4
.L_2:
        /*0010*/ 	.word	index@(_Z16multSquareMatrixPiS_S_i)
        /*0014*/ 	.word	0x00000000


	//----- nvinfo : EIATTR_MIN_STACK_SIZE
	.align		4
.L_3:
        /*0018*/ 	.byte	0x04, 0x12
        /*001a*/ 	.short	(.L_5 - .L_4)
	.align		4
.L_4:
        /*001c*/ 	.word	index@(_Z16multSquareMatrixPiS_S_i)
        /*0020*/ 	.word	0x00000000
.L_5:


//--------------------- .nv.compat                --------------------------
	.section	.nv.compat,"",@"SHT_CUDA_COMPAT_INFO"
	.align	4
        /*0000*/ 	.byte	0x02, 0x09, 0x00, 0x00, 0x02, 0x02, 0x01, 0x00, 0x02, 0x05, 0x05, 0x00, 0x03, 0x07, 0x01, 0x01
        /*0010*/ 	.byte	0x02, 0x03, 0x00, 0x00, 0x02, 0x06, 0x01, 0x00, 0x04, 0x0b, 0x08, 0x00, 0x09, 0x00, 0x00, 0x00
        /*0020*/ 	.byte	0x00, 0x00, 0x00, 0x00


//--------------------- .nv.info._Z16multSquareMatrixPiS_S_i --------------------------
	.section	.nv.info._Z16multSquareMatrixPiS_S_i,"",@"SHT_CUDA_INFO"
	.sectionflags	@""
	.align	4


	//----- nvinfo : EIATTR_CUDA_API_VERSION
	.align		4
        /*0000*/ 	.byte	0x04, 0x37
        /*0002*/ 	.short	(.L_7 - .L_6)
.L_6:
        /*0004*/ 	.word	0x00000082


	//----- nvinfo : EIATTR_KPARAM_INFO
	.align		4
.L_7:
        /*0008*/ 	.byte	0x04, 0x17
        /*000a*/ 	.short	(.L_9 - .L_8)
.L_8:
        /*000c*/ 	.word	0x00000000
        /*0010*/ 	.short	0x0003
        /*0012*/ 	.short	0x0018
        /*0014*/ 	.byte	0x00, 0xf0, 0x11, 0x00


	//----- nvinfo : EIATTR_KPARAM_INFO
	.align		4
.L_9:
        /*0018*/ 	.byte	0x04, 0x17
        /*001a*/ 	.short	(.L_11 - .L_10)
.L_10:
        /*001c*/ 	.word	0x00000000
        /*0020*/ 	.short	0x0002
        /*0022*/ 	.short	0x0010
        /*0024*/ 	.byte	0x00, 0xf5, 0x21, 0x00


	//----- nvinfo : EIATTR_KPARAM_INFO
	.align		4
.L_11:
        /*0028*/ 	.byte	0x04, 0x17
        /*002a*/ 	.short	(.L_13 - .L_12)
.L_12:
        /*002c*/ 	.word	0x00000000
        /*0030*/ 	.short	0x0001
        /*0032*/ 	.short	0x0008
        /*0034*/ 	.byte	0x00, 0xf5, 0x21, 0x00


	//----- nvinfo : EIATTR_KPARAM_INFO
	.align		4
.L_13:
        /*0038*/ 	.byte	0x04, 0x17
        /*003a*/ 	.short	(.L_15 - .L_14)
.L_14:
        /*003c*/ 	.word	0x00000000
        /*0040*/ 	.short	0x0000
        /*0042*/ 	.short	0x0000
        /*0044*/ 	.byte	0x00, 0xf5, 0x21, 0x00


	//----- nvinfo : EIATTR_SPARSE_MMA_MASK
	.align		4
.L_15:
        /*0048*/ 	.byte	0x03, 0x50
        /*004a*/ 	.short	0x0000


	//----- nvinfo : EIATTR_MAXREG_COUNT
	.align		4
        /*004c*/ 	.byte	0x03, 0x1b
        /*004e*/ 	.short	0x00ff


	//----- nvinfo : EIATTR_MERCURY_ISA_VERSION
	.align		4
        /*0050*/ 	.byte	0x03, 0x5f
        /*0052*/ 	.short	0x0101


	//----- nvinfo : EIATTR_VRC_CTA_INIT_COUNT
	.align		4
        /*0054*/ 	.byte	0x02, 0x4a
	.zero		1
	.zero		1


	//----- nvinfo : EIATTR_EXIT_INSTR_OFFSETS
	.align		4
        /*0058*/ 	.byte	0x04, 0x1c
        /*005a*/ 	.short	(.L_17 - .L_16)


	//   ....[0]....
.L_16:
        /*005c*/ 	.word	0x00000050


	//   ....[1]....
        /*0060*/ 	.word	0x00000640


	//   ....[2]....
        /*0064*/ 	.word	0x000008b0


	//   ....[3]....
        /*0068*/ 	.word	0x00000a70


	//   ....[4]....
        /*006c*/ 	.word	0x00000b20


	//----- nvinfo : EIATTR_CBANK_PARAM_SIZE
	.align		4
.L_17:
        /*0070*/ 	.byte	0x03, 0x19
        /*0072*/ 	.short	0x001c


	//----- nvinfo : EIATTR_PARAM_CBANK
	.align		4
        /*0074*/ 	.byte	0x04, 0x0a
        /*0076*/ 	.short	(.L_19 - .L_18)
	.align		4
.L_18:
        /*0078*/ 	.word	index@(.nv.constant0._Z16multSquareMatrixPiS_S_i)
        /*007c*/ 	.short	0x0380
        /*007e*/ 	.short	0x001c


	//----- nvinfo : EIATTR_SW_WAR
	.align		4
.L_19:
        /*0080*/ 	.byte	0x04, 0x36
        /*0082*/ 	.short	(.L_21 - .L_20)
.L_20:
        /*0084*/ 	.word	0x00000008
.L_21:


//--------------------- .nv.callgraph             --------------------------
	.section	.nv.callgraph,"",@"SHT_CUDA_CALLGRAPH"
	.align	4
	.sectionentsize	8
	.align		4
        /*0000*/ 	.word	0x00000000
	.align		4
        /*0004*/ 	.word	0xffffffff
	.align		4
        /*0008*/ 	.word	0x00000000
	.align		4
        /*000c*/ 	.word	0xfffffffe
	.align		4
        /*0010*/ 	.word	0x00000000
	.align		4
        /*0014*/ 	.word	0xfffffffd
	.align		4
        /*0018*/ 	.word	0x00000000
	.align		4
        /*001c*/ 	.word	0xfffffffc


//--------------------- .text._Z16multSquareMatrixPiS_S_i --------------------------
	.section	.text._Z16multSquareMatrixPiS_S_i,"ax",@progbits
	.align	128
        .global         _Z16multSquareMatrixPiS_S_i
        .type           _Z16multSquareMatrixPiS_S_i,@function
        .size           _Z16multSquareMatrixPiS_S_i,(.L_x_5 - _Z16multSquareMatrixPiS_S_i)
        .other          _Z16multSquareMatrixPiS_S_i,@"STO_CUDA_ENTRY STV_DEFAULT"
_Z16multSquareMatrixPiS_S_i:
.text._Z16multSquareMatrixPiS_S_i:
[----:B------:R-:W-:Y:S01]  /*0000*/  LDC R1, c[0x0][0x37c] ;  /* 0x0000df00ff017b82 */ /* 0x000fe20000000800 */
[----:B------:R-:W0:Y:S07]  /*0010*/  LDCU UR18, c[0x0][0x398] ;  /* 0x00007300ff1277ac */ /* 0x000e2e0008000800 */
[----:B------:R-:W1:Y:S01]  /*0020*/  S2UR UR4, SR_CTAID.X ;  /* 0x00000000000479c3 */ /* 0x000e620000002500 */
[----:B0-----:R-:W-:-:S06]  /*0030*/  UISETP.GE.AND UP0, UPT, UR18, 0x1, UPT ;  /* 0x000000011200788c */ /* 0x001fcc000bf06270 */
[----:B------:R-:W-:-:S13]  /*0040*/  PLOP3.LUT P0, PT, PT, PT, UP0, 0x80, 0x8 ;  /* 0x000000000008781c */ /* 0x000fda0003f0f008 */
[----:B-1----:R-:W-:Y:S05]  /*0050*/  @!P0 EXIT ;  /* 0x000000000000894d */ /* 0x002fea0003800000 */
[----:B------:R-:W0:Y:S01]  /*0060*/  S2R R5, SR_TID.Y ;  /* 0x0000000000057919 */ /* 0x000e220000002200 */
[----:B------:R-:W1:Y:S01]  /*0070*/  LDC R0, c[0x0][0x360] ;  /* 0x0000d800ff007b82 */ /* 0x000e620000000800 */
[----:B------:R-:W0:Y:S01]  /*0080*/  LDCU UR5, c[0x0][0x364] ;  /* 0x00006c80ff0577ac */ /* 0x000e220008000800 */
[----:B------:R-:W0:Y:S01]  /*0090*/  S2R R4, SR_CTAID.Y ;  /* 0x0000000000047919 */ /* 0x000e220000002600 */
[----:B------:R-:W-:Y:S01]  /*00a0*/  UISETP.GE.U32.AND UP0, UPT, UR18, 0x8, UPT ;  /* 0x000000081200788c */ /* 0x000fe2000bf06070 */
[----:B------:R-:W1:Y:S04]  /*00b0*/  S2R R7, SR_TID.X ;  /* 0x0000000000077919 */ /* 0x000e680000002100 */
[----:B------:R-:W2:Y:S01]  /*00c0*/  LDC.64 R2, c[0x0][0x390] ;  /* 0x0000e400ff027b82 */ /* 0x000ea20000000a00 */
[----:B------:R-:W3:Y:S01]  /*00d0*/  LDCU.64 UR16, c[0x0][0x358] ;  /* 0x00006b00ff1077ac */ /* 0x000ee20008000a00 */
[----:B0-----:R-:W-:Y:S01]  /*00e0*/  IMAD R5, R4, UR5, R5 ;  /* 0x0000000504057c24 */ /* 0x001fe2000f8e0205 */
[----:B------:R-:W-:Y:S01]  /*00f0*/  MOV R4, RZ ;  /* 0x000000ff00047202 */ /* 0x000fe20000000f00 */
[----:B-1----:R-:W-:-:S02]  /*0100*/  IMAD R0, R0, UR4, R7 ;  /* 0x0000000400007c24 */ /* 0x002fc4000f8e0207 */
[----:B------:R-:W-:-:S05]  /*0110*/  IMAD R5, R5, UR18, RZ ;  /* 0x0000001205057c24 */ /* 0x000fca000f8e02ff */
[----:B------:R-:W-:-:S05]  /*0120*/  IADD3 R7, PT, PT, R0, R5, RZ ;  /* 0x0000000500077210 */ /* 0x000fca0007ffe0ff */
[----:B--2---:R-:W-:-:S04]  /*0130*/  IMAD.WIDE R2, R7, 0x4, R2 ;  /* 0x0000000407027825 */ /* 0x004fc800078e0202 */
[----:B------:R-:W-:Y:S01]  /*0140*/  HFMA2 R7, -RZ, RZ, 0, 0 ;  /* 0x00000000ff077431 */ /* 0x000fe200000001ff */
[----:B---3--:R-:W-:Y:S06]  /*0150*/  BRA.U !UP0, `(.L_x_0) ;  /* 0x0000000508307547 */ /* 0x008fec000b800000 */
[----:B------:R-:W0:Y:S01]  /*0160*/  LDCU.128 UR20, c[0x0][0x380] ;  /* 0x00007000ff1477ac */ /* 0x000e220008000c00 */
[----:B------:R-:W-:Y:S01]  /*0170*/  MOV R4, R0 ;  /* 0x0000000000047202 */ /* 0x000fe20000000f00 */
[----:B------:R-:W-:-:S04]  /*0180*/  ULOP3.LUT UR4, UR18, 0x7ffffff8, URZ, 0xc0, !UPT ;  /* 0x7ffffff812047892 */ /* 0x000fc8000f8ec0ff */
[----:B------:R-:W-:Y:S01]  /*0190*/  UIADD3 UR4, UPT, UPT, -UR4, URZ, URZ ;  /* 0x000000ff04047290 */ /* 0x000fe2000fffe1ff */
[----:B0-----:R-:W-:Y:S01]  /*01a0*/  MOV R6, UR20 ;  /* 0x0000001400067c02 */ /* 0x001fe20008000f00 */
[----:B------:R-:W-:Y:S01]  /*01b0*/  UIMAD.WIDE.U32 UR6, UR18, 0xc, UR22 ;  /* 0x0000000c120678a5 */ /* 0x000fe2000f8e0016 */
[----:B------:R-:W-:Y:S01]  /*01c0*/  MOV R7, UR21 ;  /* 0x0000001500077c02 */ /* 0x000fe20008000f00 */
[----:B------:R-:W-:Y:S02]  /*01d0*/  UIMAD.WIDE.U32 UR8, UR18, 0x10, UR22 ;  /* 0x00000010120878a5 */ /* 0x000fe4000f8e0016 */
[----:B------:R-:W-:Y:S01]  /*01e0*/  UIMAD.WIDE.U32 UR10, UR18, 0x14, UR22 ;  /* 0x00000014120a78a5 */ /* 0x000fe2000f8e0016 */
[----:B------:R-:W-:Y:S01]  /*01f0*/  IMAD.WIDE.U32 R6, R5, 0x4, R6 ;  /* 0x0000000405067825 */ /* 0x000fe200078e0006 */
[----:B------:R-:W-:Y:S02]  /*0200*/  UIMAD.WIDE.U32 UR12, UR18, 0x18, UR22 ;  /* 0x00000018120c78a5 */ /* 0x000fe4000f8e0016 */
[----:B------:R-:W-:Y:S01]  /*0210*/  UIMAD.WIDE.U32 UR14, UR18, 0x1c, UR22 ;  /* 0x0000001c120e78a5 */ /* 0x000fe2000f8e0016 */
[----:B------:R-:W-:-:S04]  /*0220*/  IADD3 R6, P0, PT, R6, 0x10, RZ ;  /* 0x0000001006067810 */ /* 0x000fc80007f1e0ff */
[----:B------:R-:W-:Y:S02]  /*0230*/  IADD3.X R9, PT, PT, RZ, R7, RZ, P0, !PT ;  /* 0x00000007ff097210 */ /* 0x000fe400007fe4ff */
[----:B------:R-:W-:-:S07]  /*0240*/  MOV R7, RZ ;  /* 0x000000ff00077202 */ /* 0x000fce0000000f00 */
.L_x_1:
[----:B------:R-:W-:Y:S01]  /*0250*/  HFMA2 R11, -RZ, RZ, 0, 2.384185791015625e-07 ;  /* 0x00000004ff0b7431 */ /* 0x000fe200000001ff */
[----:B------:R-:W-:-:S05]  /*0260*/  MOV R8, R6 ;  /* 0x0000000600087202 */ /* 0x000fca0000000f00 */
[----:B------:R-:W2:Y:S01]  /*0270*/  LDG.E R6, desc[UR16][R8.64+-0x10] ;  /* 0xfffff01008067981 */ /* 0x000ea2000c1e1900 */
[----:B------:R-:W-:-:S06]  /*0280*/  IMAD.WIDE R10, R4, R11, UR22 ;  /* 0x00000016040a7e25 */ /* 0x000fcc000f8e020b */
[----:B------:R-:W2:Y:S01]  /*0290*/  LDG.E R10, desc[UR16][R10.64] ;  /* 0x000000100a0a7981 */ /* 0x000ea2000c1e1900 */
[----:B------:R-:W-:-:S06]  /*02a0*/  UIMAD.WIDE.U32 UR20, UR18, 0x4, UR22 ;  /* 0x00000004121478a5 */ /* 0x000fcc000f8e0016 */
[----:B------:R-:W-:Y:S02]  /*02b0*/  MOV R12, UR20 ;  /* 0x00000014000c7c02 */ /* 0x000fe40008000f00 */
[----:B------:R-:W-:Y:S01]  /*02c0*/  MOV R13, UR21 ;  /* 0x00000015000d7c02 */ /* 0x000fe20008000f00 */
[----:B--2---:R-:W-:Y:S02]  /*02d0*/  IMAD R15, R6, R10, R7 ;  /* 0x0000000a060f7224 */ /* 0x004fe400078e0207 */
[----:B-1----:R-:W-:-:S03]  /*02e0*/  IMAD.WIDE R6, R4, 0x4, R12 ;  /* 0x0000000404067825 */ /* 0x002fc600078e020c */
[----:B------:R0:W-:Y:S04]  /*02f0*/  STG.E desc[UR16][R2.64], R15 ;  /* 0x0000000f02007986 */ /* 0x0001e8000c101910 */
[----:B------:R-:W2:Y:S04]  /*0300*/  LDG.E R6, desc[UR16][R6.64] ;  /* 0x0000001006067981 */ /* 0x000ea8000c1e1900 */
[----:B------:R-:W2:Y:S01]  /*0310*/  LDG.E R14, desc[UR16][R8.64+-0xc] ;  /* 0xfffff410080e7981 */ /* 0x000ea2000c1e1900 */
[----:B------:R-:W-:-:S06]  /*0320*/  UIMAD.WIDE.U32 UR20, UR18, 0x8, UR22 ;  /* 0x00000008121478a5 */ /* 0x000fcc000f8e0016 */
[----:B------:R-:W-:Y:S02]  /*0330*/  MOV R12, UR20 ;  /* 0x00000014000c7c02 */ /* 0x000fe40008000f00 */
[----:B------:R-:W-:-:S03]  /*0340*/  MOV R13, UR21 ;  /* 0x00000015000d7c02 */ /* 0x000fc60008000f00 */
[----:B------:R-:W-:-:S04]  /*0350*/  IMAD.WIDE R10, R4, 0x4, R12 ;  /* 0x00000004040a7825 */ /* 0x000fc800078e020c */
[----:B--2---:R-:W-:-:S05]  /*0360*/  IMAD R17, R14, R6, R15 ;  /* 0x000000060e117224 */ /* 0x004fca00078e020f */
[----:B------:R1:W-:Y:S04]  /*0370*/  STG.E desc[UR16][R2.64], R17 ;  /* 0x0000001102007986 */ /* 0x0003e8000c101910 */
[----:B------:R-:W0:Y:S04]  /*0380*/  LDG.E R10, desc[UR16][R10.64] ;  /* 0x000000100a0a7981 */ /* 0x000e28000c1e1900 */
[----:B------:R-:W0:Y:S01]  /*0390*/  LDG.E R12, desc[UR16][R8.64+-0x8] ;  /* 0xfffff810080c7981 */ /* 0x000e22000c1e1900 */
[----:B------:R-:W-:-:S05]  /*03a0*/  HFMA2 R13, -RZ, RZ, 0, 2.384185791015625e-07 ;  /* 0x00000004ff0d7431 */ /* 0x000fca00000001ff */
[----:B------:R-:W-:-:S04]  /*03b0*/  IMAD.WIDE R6, R4, R13, UR6 ;  /* 0x0000000604067e25 */ /* 0x000fc8000f8e020d */
[----:B0-----:R-:W-:-:S05]  /*03c0*/  IMAD R15, R12, R10, R17 ;  /* 0x0000000a0c0f7224 */ /* 0x001fca00078e0211 */
[----:B------:R0:W-:Y:S04]  /*03d0*/  STG.E desc[UR16][R2.64], R15 ;  /* 0x0000000f02007986 */ /* 0x0001e8000c101910 */
[----:B------:R-:W2:Y:S04]  /*03e0*/  LDG.E R6, desc[UR16][R6.64] ;  /* 0x0000001006067981 */ /* 0x000ea8000c1e1900 */
[----:B------:R-:W2:Y:S02]  /*03f0*/  LDG.E R12, desc[UR16][R8.64+-0x4] ;  /* 0xfffffc10080c7981 */ /* 0x000ea4000c1e1900 */
[----:B--2---:R-:W-:-:S02]  /*0400*/  IMAD R19, R12, R6, R15 ;  /* 0x000000060c137224 */ /* 0x004fc400078e020f */
[----:B------:R-:W-:-:S03]  /*0410*/  IMAD.WIDE R12, R4, R13, UR8 ;  /* 0x00000008040c7e25 */ /* 0x000fc6000f8e020d */
[----:B------:R2:W-:Y:S04]  /*0420*/  STG.E desc[UR16][R2.64], R19 ;  /* 0x0000001302007986 */ /* 0x0005e8000c101910 */
[----:B------:R-:W1:Y:S04]  /*0430*/  LDG.E R12, desc[UR16][R12.64] ;  /* 0x000000100c0c7981 */ /* 0x000e68000c1e1900 */
[----:B------:R-:W1:Y:S01]  /*0440*/  LDG.E R10, desc[UR16][R8.64] ;  /* 0x00000010080a7981 */ /* 0x000e62000c1e1900 */
[----:B------:R-:W-:Y:S02]  /*0450*/  IMAD.MOV.U32 R11, RZ, RZ, 0x4 ;  /* 0x00000004ff0b7424 */ /* 0x000fe400078e00ff */
[----:B-1----:R-:W-:-:S02]  /*0460*/  IMAD R17, R10, R12, R19 ;  /* 0x0000000c0a117224 */ /* 0x002fc400078e0213 */
[----:B------:R-:W-:-:S03]  /*0470*/  IMAD.WIDE R10, R4, R11, UR10 ;  /* 0x0000000a040a7e25 */ /* 0x000fc6000f8e020b */
[----:B------:R1:W-:Y:S04]  /*0480*/  STG.E desc[UR16][R2.64], R17 ;  /* 0x0000001102007986 */ /* 0x0003e8000c101910 */
[----:B------:R-:W3:Y:S04]  /*0490*/  LDG.E R10, desc[UR16][R10.64] ;  /* 0x000000100a0a7981 */ /* 0x000ee8000c1e1900 */
[----:B------:R-:W3:Y:S01]  /*04a0*/  LDG.E R6, desc[UR16][R8.64+0x4] ;  /* 0x0000041008067981 */ /* 0x000ee2000c1e1900 */
[----:B0-----:R-:W-:-:S05]  /*04b0*/  MOV R15, 0x4 ;  /* 0x00000004000f7802 */ /* 0x001fca0000000f00 */
[----:B------:R-:W-:-:S04]  /*04c0*/  IMAD.WIDE R14, R4, R15, UR12 ;  /* 0x0000000c040e7e25 */ /* 0x000fc8000f8e020f */
[----:B---3--:R-:W-:-:S05]  /*04d0*/  IMAD R21, R6, R10, R17 ;  /* 0x0000000a06157224 */ /* 0x008fca00078e0211 */
[----:B------:R1:W-:Y:S04]  /*04e0*/  STG.E desc[UR16][R2.64], R21 ;  /* 0x0000001502007986 */ /* 0x0003e8000c101910 */
[----:B------:R-:W2:Y:S04]  /*04f0*/  LDG.E R14, desc[UR16][R14.64] ;  /* 0x000000100e0e7981 */ /* 0x000ea8000c1e1900 */
[----:B------:R-:W2:Y:S01]  /*0500*/  LDG.E R6, desc[UR16][R8.64+0x8] ;  /* 0x0000081008067981 */ /* 0x000ea2000c1e1900 */
[----:B------:R-:W-:-:S05]  /*0510*/  HFMA2 R13, -RZ, RZ, 0, 2.384185791015625e-07 ;  /* 0x00000004ff0d7431 */ /* 0x000fca00000001ff */
[----:B------:R-:W-:-:S04]  /*0520*/  IMAD.WIDE R12, R4, R13, UR14 ;  /* 0x0000000e040c7e25 */ /* 0x000fc8000f8e020d */
[----:B--2---:R-:W-:-:S05]  /*0530*/  IMAD R19, R6, R14, R21 ;  /* 0x0000000e06137224 */ /* 0x004fca00078e0215 */
[----:B------:R1:W-:Y:S04]  /*0540*/  STG.E desc[UR16][R2.64], R19 ;  /* 0x0000001302007986 */ /* 0x0003e8000c101910 */
[----:B------:R-:W2:Y:S04]  /*0550*/  LDG.E R12, desc[UR16][R12.64] ;  /* 0x000000100c0c7981 */ /* 0x000ea8000c1e1900 */
[----:B------:R-:W2:Y:S01]  /*0560*/  LDG.E R6, desc[UR16][R8.64+0xc] ;  /* 0x00000c1008067981 */ /* 0x000ea2000c1e1900 */
[----:B------:R-:W-:-:S04]  /*0570*/  UIADD3 UR4, UPT, UPT, UR4, 0x8, URZ ;  /* 0x0000000804047890 */ /* 0x000fc8000fffe0ff */
[----:B------:R-:W-:Y:S01]  /*0580*/  UISETP.NE.AND UP0, UPT, UR4, URZ, UPT ;  /* 0x000000ff0400728c */ /* 0x000fe2000bf05270 */
[----:B------:R-:W-:-:S04]  /*0590*/  MOV R11, UR18 ;  /* 0x00000012000b7c02 */ /* 0x000fc80008000f00 */
[----:B------:R-:W-:Y:S01]  /*05a0*/  LEA R4, R11, R4, 0x3 ;  /* 0x000000040b047211 */ /* 0x000fe200078e18ff */
[----:B--2---:R-:W-:-:S05]  /*05b0*/  IMAD R7, R6, R12, R19 ;  /* 0x0000000c06077224 */ /* 0x004fca00078e0213 */
[----:B------:R1:W-:Y:S01]  /*05c0*/  STG.E desc[UR16][R2.64], R7 ;  /* 0x0000000702007986 */ /* 0x0003e2000c101910 */
[----:B------:R-:W-:-:S04]  /*05d0*/  IADD3 R6, P0, PT, R8, 0x20, RZ ;  /* 0x0000002008067810 */ /* 0x000fc80007f1e0ff */
[----:B------:R-:W-:Y:S01]  /*05e0*/  IADD3.X R9, PT, PT, RZ, R9, RZ, P0, !PT ;  /* 0x00000009ff097210 */ /* 0x000fe200007fe4ff */
[----:B------:R-:W-:Y:S08]  /*05f0*/  BRA.U UP0, `(.L_x_1) ;  /* 0xfffffffd00147547 */ /* 0x000ff0000b83ffff */
[----:B------:R-:W-:-:S06]  /*0600*/  ULOP3.LUT UR4, UR18, 0x7ffffff8, URZ, 0xc0, !UPT ;  /* 0x7ffffff812047892 */ /* 0x000fcc000f8ec0ff */
[----:B------:R-:W-:-:S07]  /*0610*/  MOV R4, UR4 ;  /* 0x0000000400047c02 */ /* 0x000fce0008000f00 */
.L_x_0:
[----:B------:R-:W-:-:S06]  /*0620*/  ULOP3.LUT UR4, UR18, 0x7, URZ, 0xc0, !UPT ;  /* 0x0000000712047892 */ /* 0x000fcc000f8ec0ff */
[----:B------:R-:W-:-:S13]  /*0630*/  ISETP.NE.AND P0, PT, RZ, UR4, PT ;  /* 0x00000004ff007c0c */ /* 0x000fda000bf05270 */
[----:B------:R-:W-:Y:S05]  /*0640*/  @!P0 EXIT ;  /* 0x000000000000894d */ /* 0x000fea0003800000 */
[----:B------:R-:W-:Y:S02]  /*0650*/  UISETP.GE.U32.AND UP0, UPT, UR4, 0x4, UPT ;  /* 0x000000040400788c */ /* 0x000fe4000bf06070 */
[----:B------:R-:W-:-:S07]  /*0660*/  ULOP3.LUT UR4, UR18, 0x3, URZ, 0xc0, !UPT ;  /* 0x0000000312047892 */ /* 0x000fce000f8ec0ff */
[----:B------:R-:W-:Y:S05]  /*0670*/  BRA.U !UP0, `(.L_x_2) ;  /* 0x0000000108887547 */ /* 0x000fea000b800000 */
[----:B------:R-:W0:Y:S01]  /*0680*/  LDC.64 R10, c[0x0][0x380] ;  /* 0x0000e000ff0a7b82 */ /* 0x000e220000000a00 */
[----:B------:R-:W-:Y:S01]  /*0690*/  IADD3 R9, PT, PT, R5, R4, RZ ;  /* 0x0000000405097210 */ /* 0x000fe20007ffe0ff */
[----:B------:R-:W-:Y:S01]  /*06a0*/  IMAD R15, R4, UR18, R0 ;  /* 0x00000012040f7c24 */ /* 0x000fe2000f8e0200 */
[----:B------:R-:W2:Y:S05]  /*06b0*/  LDCU.64 UR6, c[0x0][0x380] ;  /* 0x00007000ff0677ac */ /* 0x000eaa0008000a00 */
[----:B------:R-:W3:Y:S01]  /*06c0*/  LDC.64 R12, c[0x0][0x388] ;  /* 0x0000e200ff0c7b82 */ /* 0x000ee20000000a00 */
[----:B0-----:R-:W-:-:S06]  /*06d0*/  IMAD.WIDE.U32 R10, R9, 0x4, R10 ;  /* 0x00000004090a7825 */ /* 0x001fcc00078e000a */
[----:B------:R-:W4:Y:S01]  /*06e0*/  LDG.E R10, desc[UR16][R10.64] ;  /* 0x000000100a0a7981 */ /* 0x000f22000c1e1900 */
[----:B---3--:R-:W-:-:S05]  /*06f0*/  IMAD.WIDE R12, R15, 0x4, R12 ;  /* 0x000000040f0c7825 */ /* 0x008fca00078e020c */
[----:B------:R-:W4:Y:S01]  /*0700*/  LDG.E R6, desc[UR16][R12.64] ;  /* 0x000000100c067981 */ /* 0x000f22000c1e1900 */
[----:B------:R-:W-:Y:S01]  /*0710*/  IADD3 R9, P0, PT, R5, R4, RZ ;  /* 0x0000000405097210 */ /* 0x000fe20007f1e0ff */
[----:B-1----:R-:W-:-:S03]  /*0720*/  IMAD.U32 R17, RZ, RZ, UR18 ;  /* 0x00000012ff117e24 */ /* 0x002fc6000f8e00ff */
[----:B------:R-:W-:Y:S02]  /*0730*/  IADD3.X R14, PT, PT, RZ, RZ, RZ, P0, !PT ;  /* 0x000000ffff0e7210 */ /* 0x000fe400007fe4ff */
[----:B--2---:R-:W-:-:S04]  /*0740*/  LEA R8, P0, R9, UR6, 0x2 ;  /* 0x0000000609087c11 */ /* 0x004fc8000f8010ff */
[----:B------:R-:W-:Y:S01]  /*0750*/  LEA.HI.X R9, R9, UR7, R14, 0x2, P0 ;  /* 0x0000000709097c11 */ /* 0x000fe200080f140e */
[----:B----4-:R-:W-:Y:S02]  /*0760*/  IMAD R15, R10, R6, R7 ;  /* 0x000000060a0f7224 */ /* 0x010fe400078e0207 */
[----:B------:R-:W-:-:S03]  /*0770*/  IMAD.WIDE.U32 R6, R17, 0x4, R12 ;  /* 0x0000000411067825 */ /* 0x000fc600078e000c */
[----:B------:R0:W-:Y:S04]  /*0780*/  STG.E desc[UR16][R2.64], R15 ;  /* 0x0000000f02007986 */ /* 0x0001e8000c101910 */
[----:B------:R-:W2:Y:S04]  /*0790*/  LDG.E R11, desc[UR16][R6.64] ;  /* 0x00000010060b7981 */ /* 0x000ea8000c1e1900 */
[----:B------:R-:W2:Y:S01]  /*07a0*/  LDG.E R10, desc[UR16][R8.64+0x4] ;  /* 0x00000410080a7981 */ /* 0x000ea2000c1e1900 */
[----:B------:R-:W-:Y:S01]  /*07b0*/  MOV R13, UR18 ;  /* 0x00000012000d7c02 */ /* 0x000fe20008000f00 */
[----:B--2---:R-:W-:-:S04]  /*07c0*/  IMAD R17, R10, R11, R15 ;  /* 0x0000000b0a117224 */ /* 0x004fc800078e020f */
[----:B------:R-:W-:Y:S01]  /*07d0*/  IMAD.WIDE.U32 R10, R13, 0x4, R6 ;  /* 0x000000040d0a7825 */ /* 0x000fe200078e0006 */
        /* <DEDUP_REMOVED lines=9> */
[----:B------:R-:W-:Y:S01]  /*0870*/  IADD3 R4, PT, PT, R4, 0x4, RZ ;  /* 0x0000000404047810 */ /* 0x000fe20007ffe0ff */
[----:B--2---:R-:W-:-:S05]  /*0880*/  IMAD R7, R6, R12, R19 ;  /* 0x0000000c06077224 */ /* 0x004fca00078e0213 */
[----:B------:R0:W-:Y:S02]  /*0890*/  STG.E desc[UR16][R2.64], R7 ;  /* 0x0000000702007986 */ /* 0x0001e4000c101910 */
.L_x_2:
[----:B------:R-:W-:-:S13]  /*08a0*/  ISETP.NE.AND P0, PT, RZ, UR4, PT ;  /* 0x00000004ff007c0c */ /* 0x000fda000bf05270 */
[----:B------:R-:W-:Y:S05]  /*08b0*/  @!P0 EXIT ;  /* 0x000000000000894d */ /* 0x000fea0003800000 */
[----:B------:R-:W-:-:S09]  /*08c0*/  UISETP.NE.AND UP0, UPT, UR4, 0x1, UPT ;  /* 0x000000010400788c */ /* 0x000fd2000bf05270 */
[----:B------:R-:W-:Y:S05]  /*08d0*/  BRA.U !UP0, `(.L_x_3) ;  /* 0x0000000108587547 */ /* 0x000fea000b800000 */
[----:B------:R-:W2:Y:S01]  /*08e0*/  LDC.64 R8, c[0x0][0x380] ;  /* 0x0000e000ff087b82 */ /* 0x000ea20000000a00 */
[----:B------:R-:W-:Y:S01]  /*08f0*/  IADD3 R11, PT, PT, R5, R4, RZ ;  /* 0x00000004050b7210 */ /* 0x000fe20007ffe0ff */
[----:B0-----:R-:W-:Y:S01]  /*0900*/  IMAD R15, R4, UR18, R0 ;  /* 0x00000012040f7c24 */ /* 0x001fe2000f8e0200 */
[----:B------:R-:W0:Y:S05]  /*0910*/  LDCU.64 UR4, c[0x0][0x380] ;  /* 0x00007000ff0477ac */ /* 0x000e2a0008000a00 */
[----:B------:R-:W3:Y:S01]  /*0920*/  LDC.64 R12, c[0x0][0x388] ;  /* 0x0000e200ff0c7b82 */ /* 0x000ee20000000a00 */
[----:B--2---:R-:W-:-:S06]  /*0930*/  IMAD.WIDE.U32 R10, R11, 0x4, R8 ;  /* 0x000000040b0a7825 */ /* 0x004fcc00078e0008 */
[----:B------:R-:W1:Y:S01]  /*0940*/  LDG.E R10, desc[UR16][R10.64] ;  /* 0x000000100a0a7981 */ /* 0x000e62000c1e1900 */
[----:B---3--:R-:W-:-:S05]  /*0950*/  IMAD.WIDE R12, R15, 0x4, R12 ;  /* 0x000000040f0c7825 */ /* 0x008fca00078e020c */
[----:B------:R-:W1:Y:S01]  /*0960*/  LDG.E R6, desc[UR16][R12.64] ;  /* 0x000000100c067981 */ /* 0x000e62000c1e1900 */
[----:B------:R-:W-:Y:S02]  /*0970*/  IADD3 R9, P0, PT, R5, R4, RZ ;  /* 0x0000000405097210 */ /* 0x000fe40007f1e0ff */
[----:B------:R-:W-:Y:S02]  /*0980*/  MOV R15, UR18 ;  /* 0x00000012000f7c02 */ /* 0x000fe40008000f00 */
[----:B------:R-:W-:Y:S02]  /*0990*/  IADD3.X R14, PT, PT, RZ, RZ, RZ, P0, !PT ;  /* 0x000000ffff0e7210 */ /* 0x000fe400007fe4ff */
[----:B0-----:R-:W-:-:S04]  /*09a0*/  LEA R8, P0, R9, UR4, 0x2 ;  /* 0x0000000409087c11 */ /* 0x001fc8000f8010ff */
[----:B------:R-:W-:Y:S01]  /*09b0*/  LEA.HI.X R9, R9, UR5, R14, 0x2, P0 ;  /* 0x0000000509097c11 */ /* 0x000fe200080f140e */
[----:B------:R-:W-:-:S04]  /*09c0*/  IMAD.WIDE.U32 R14, R15, 0x4, R12 ;  /* 0x000000040f0e7825 */ /* 0x000fc800078e000c */
[----:B-1----:R-:W-:-:S05]  /*09d0*/  IMAD R17, R10, R6, R7 ;  /* 0x000000060a117224 */ /* 0x002fca00078e0207 */
[----:B------:R2:W-:Y:S04]  /*09e0*/  STG.E desc[UR16][R2.64], R17 ;  /* 0x0000001102007986 */ /* 0x0005e8000c101910 */
[----:B------:R-:W3:Y:S04]  /*09f0*/  LDG.E R14, desc[UR16][R14.64] ;  /* 0x000000100e0e7981 */ /* 0x000ee8000c1e1900 */
[----:B------:R-:W3:Y:S01]  /*0a00*/  LDG.E R8, desc[UR16][R8.64+0x4] ;  /* 0x0000041008087981 */ /* 0x000ee2000c1e1900 */
[----:B------:R-:W-:Y:S01]  /*0a10*/  IADD3 R4, PT, PT, R4, 0x2, RZ ;  /* 0x0000000204047810 */ /* 0x000fe20007ffe0ff */
[----:B---3--:R-:W-:-:S05]  /*0a20*/  IMAD R7, R8, R14, R17 ;  /* 0x0000000e08077224 */ /* 0x008fca00078e0211 */
[----:B------:R2:W-:Y:S02]  /*0a30*/  STG.E desc[UR16][R2.64], R7 ;  /* 0x0000000702007986 */ /* 0x0005e4000c101910 */
.L_x_3:
[----:B------:R-:W-:-:S04]  /*0a40*/  ULOP3.LUT UR4, UR18, 0x1, URZ, 0xc0, !UPT ;  /* 0x0000000112047892 */ /* 0x000fc8000f8ec0ff */
[----:B------:R-:W-:-:S06]  /*0a50*/  UISETP.NE.U32.AND UP0, UPT, UR4, 0x1, UPT ;  /* 0x000000010400788c */ /* 0x000fcc000bf05070 */
[----:B------:R-:W-:-:S13]  /*0a60*/  PLOP3.LUT P0, PT, PT, PT, UP0, 0x80, 0x8 ;  /* 0x000000000008781c */ /* 0x000fda0003f0f008 */
[----:B------:R-:W-:Y:S05]  /*0a70*/  @P0 EXIT ;  /* 0x000000000000094d */ /* 0x000fea0003800000 */
[----:B------:R-:W3:Y:S01]  /*0a80*/  LDC.64 R8, c[0x0][0x380] ;  /* 0x0000e000ff087b82 */ /* 0x000ee20000000a00 */
[----:B------:R-:W-:Y:S01]  /*0a90*/  IADD3 R5, PT, PT, R5, R4, RZ ;  /* 0x0000000405057210 */ /* 0x000fe20007ffe0ff */
[----:B------:R-:W-:-:S06]  /*0aa0*/  IMAD R13, R4, UR18, R0 ;  /* 0x00000012040d7c24 */ /* 0x000fcc000f8e0200 */
[----:B------:R-:W4:Y:S01]  /*0ab0*/  LDC.64 R10, c[0x0][0x388] ;  /* 0x0000e200ff0a7b82 */ /* 0x000f220000000a00 */
[----:B---3--:R-:W-:-:S06]  /*0ac0*/  IMAD.WIDE.U32 R4, R5, 0x4, R8 ;  /* 0x0000000405047825 */ /* 0x008fcc00078e0008 */
[----:B------:R-:W0:Y:S01]  /*0ad0*/  LDG.E R4, desc[UR16][R4.64] ;  /* 0x0000001004047981 */ /* 0x000e22000c1e1900 */
[----:B----4-:R-:W-:-:S06]  /*0ae0*/  IMAD.WIDE R8, R13, 0x4, R10 ;  /* 0x000000040d087825 */ /* 0x010fcc00078e020a */
[----:B------:R-:W0:Y:S02]  /*0af0*/  LDG.E R8, desc[UR16][R8.64] ;  /* 0x0000001008087981 */ /* 0x000e24000c1e1900 */
[----:B012---:R-:W-:-:S05]  /*0b00*/  IMAD R7, R4, R8, R7 ;  /* 0x0000000804077224 */ /* 0x007fca00078e0207 */
[----:B------:R-:W-:Y:S01]  /*0b10*/  STG.E desc[UR16][R2.64], R7 ;  /* 0x0000000702007986 */ /* 0x000fe2000c101910 */
[----:B------:R-:W-:Y:S05]  /*0b20*/  EXIT ;  /* 0x000000000000794d */ /* 0x000fea0003800000 */
.L_x_4:
[----:B------:R-:W-:-:S00]  /*0b30*/  BRA `(.L_x_4) ;  /* 0xfffffffc00fc7947 */ /* 0x000fc0000383ffff */
[----:B------:R-:W-:-:S00]  /*0b40*/  NOP ;  /* 0x0000000000007918 */ /* 0x000fc00000000000 */
        /* <DEDUP_REMOVED lines=11> */
.L_x_5:


//--------------------- .nv.shared.reserved.0     --------------------------
	.section	.nv.shared.reserved.0,"aw",@nobits
	.weak		__nv_reservedSMEM_offset_0_alias
	.size		__nv_reservedSMEM_offset_0_alias, 0, 64
	.other		__nv_reservedSMEM_offset_0_alias,@"STO_CUDA_RESERVED_SHARED STV_DEFAULT"
__nv_reservedSMEM_offset_0_alias:
	.zero		0
	.zero		64


//--------------------- .nv.constant0._Z16multSquareMatrixPiS_S_i --------------------------
	.section	.nv.constant0._Z16multSquareMatrixPiS_S_i,"a",@progbits
	.sectionflags	@""
	.align	4
.nv.constant0._Z16multSquareMatrixPiS_S_i:
	.zero		924


//--------------------- SYMBOLS --------------------------

	.type		.nv.reservedSmem.offset0,@object
	.size		.nv.reservedSmem.offset0,0x4
